//
// Generated by NVIDIA NVVM Compiler
//
// Compiler Build ID: CL-36424714
// Cuda compilation tools, release 13.0, V13.0.88
// Based on NVVM 20.0.0
//

.version 9.0
.target sm_100
.address_size 64

	// .globl	_Z4mmulPfS_S_
// _ZZ4mmulPfS_S_E4c_ij has been demoted

.visible .entry _Z4mmulPfS_S_(
	.param .u64 .ptr .align 1 _Z4mmulPfS_S__param_0,
	.param .u64 .ptr .align 1 _Z4mmulPfS_S__param_1,
	.param .u64 .ptr .align 1 _Z4mmulPfS_S__param_2
)
{
	.reg .pred 	%p<4>;
	.reg .b32 	%r<17>;
	.reg .b32 	%f<8>;
	.reg .b64 	%rd<13>;
	// demoted variable
	.shared .align 4 .b8 _ZZ4mmulPfS_S_E4c_ij[16];
	ld.param.u64 	%rd2, [_Z4mmulPfS_S__param_0];
	ld.param.u64 	%rd3, [_Z4mmulPfS_S__param_1];
	ld.param.u64 	%rd1, [_Z4mmulPfS_S__param_2];
	cvta.to.global.u64 	%rd4, %rd3;
	cvta.to.global.u64 	%rd5, %rd2;
	mov.u32 	%r8, %ctaid.x;
	mov.u32 	%r1, %ctaid.y;
	mov.u32 	%r2, %tid.x;
	shl.b32 	%r3, %r8, 2;
	add.s32 	%r9, %r3, %r2;
	mul.wide.u32 	%rd6, %r9, 4;
	add.s64 	%rd7, %rd5, %rd6;
	ld.global.f32 	%f1, [%rd7];
	shl.b32 	%r10, %r2, 2;
	add.s32 	%r11, %r10, %r1;
	mul.wide.u32 	%rd8, %r11, 4;
	add.s64 	%rd9, %rd4, %rd8;
	ld.global.f32 	%f2, [%rd9];
	mul.f32 	%f3, %f1, %f2;
	mov.u32 	%r12, _ZZ4mmulPfS_S_E4c_ij;
	add.s32 	%r4, %r12, %r10;
	st.shared.f32 	[%r4], %f3;
	bar.sync 	0;
	mov.u32 	%r16, %ntid.x;
	setp.lt.u32 	%p1, %r16, 2;
	@%p1 bra 	$L__BB0_4;
$L__BB0_1:
	shr.u32 	%r7, %r16, 1;
	setp.ge.u32 	%p2, %r2, %r7;
	@%p2 bra 	$L__BB0_3;
	shl.b32 	%r13, %r7, 2;
	add.s32 	%r14, %r4, %r13;
	ld.shared.f32 	%f4, [%r14];
	ld.shared.f32 	%f5, [%r4];
	add.f32 	%f6, %f4, %f5;
	st.shared.f32 	[%r4], %f6;
$L__BB0_3:
	bar.sync 	0;
	setp.gt.u32 	%p3, %r16, 3;
	mov.u32 	%r16, %r7;
	@%p3 bra 	$L__BB0_1;
$L__BB0_4:
	cvta.to.global.u64 	%rd10, %rd1;
	ld.shared.f32 	%f7, [_ZZ4mmulPfS_S_E4c_ij];
	add.s32 	%r15, %r3, %r1;
	mul.wide.u32 	%rd11, %r15, 4;
	add.s64 	%rd12, %rd10, %rd11;
	st.global.f32 	[%rd12], %f7;
	ret;

}


// ===== COMPILED SASS (sm_100) =====

	.target	sm_100

	.elftype	@"ET_EXEC"


//--------------------- .note.nv.tkinfo           --------------------------
	.section	.note.nv.tkinfo,"",@"SHT_NOTE"
	.sectionflags	@"SHF_NOTE_NV_TKINFO"
	.tkinfo
        /*0018*/ 	.word	0x00000002
        /*0030*/ 	.string	""
        /*0030*/ 	.string	"ptxas"
        /*0030*/ 	.string	"Cuda compilation tools, release 13.0, V13.0.88"
        /*0030*/ 	.string	"Build cuda_13.0.r13.0/compiler.36424714_0"
        /*0030*/ 	.string	"-arch sm_100 -m 64 "



//--------------------- .note.nv.cuinfo           --------------------------
	.section	.note.nv.cuinfo,"",@"SHT_NOTE"
	.sectionflags	@"SHF_NOTE_NV_CUINFO"
        /*0018*/ 	.short	0x0002
        /*001a*/ 	.short	0x0064
        /*001c*/ 	.short	0x0082
	.zero		2


//--------------------- .nv.info                  --------------------------
	.section	.nv.info,"",@"SHT_CUDA_INFO"
	.align	4


	//----- nvinfo : EIATTR_REGCOUNT
	.align		4
        /*0000*/ 	.byte	0x04, 0x2f
        /*0002*/ 	.short	(.L_1 - .L_0)
	.align		4
.L_0:
        /*0004*/ 	.word	index@(_Z4mmulPfS_S_)
        /*0008*/ 	.word	0x0000000e


	//----- nvinfo : EIATTR_FRAME_SIZE
	.align		4
.L_1:
        /*000c*/ 	.byte	0x04, 0x11
        /*000e*/ 	.short	(.L_3 - .L_2)
	.align		4
.L_2:
        /*0010*/ 	.word	index@(_Z4mmulPfS_S_)
        /*0014*/ 	.word	0x00000000


	//----- nvinfo : EIATTR_MIN_STACK_SIZE
	.align		4
.L_3:
        /*0018*/ 	.byte	0x04, 0x12
        /*001a*/ 	.short	(.L_5 - .L_4)
	.align		4
.L_4:
        /*001c*/ 	.word	index@(_Z4mmulPfS_S_)
        /*0020*/ 	.word	0x00000000
.L_5:


//--------------------- .nv.compat                --------------------------
	.section	.nv.compat,"",@"SHT_CUDA_COMPAT_INFO"
	.align	4
        /*0000*/ 	.byte	0x02, 0x09, 0x00, 0x00, 0x02, 0x02, 0x01, 0x00, 0x02, 0x05, 0x05, 0x00, 0x03, 0x07, 0x01, 0x01
        /*0010*/ 	.byte	0x02, 0x03, 0x00, 0x00, 0x02, 0x06, 0x01, 0x00, 0x04, 0x0b, 0x08, 0x00, 0x09, 0x00, 0x00, 0x00
        /*0020*/ 	.byte	0x00, 0x00, 0x00, 0x00


//--------------------- .nv.info._Z4mmulPfS_S_    --------------------------
	.section	.nv.info._Z4mmulPfS_S_,"",@"SHT_CUDA_INFO"
	.sectionflags	@""
	.align	4


	//----- nvinfo : EIATTR_CUDA_API_VERSION
	.align		4
        /*0000*/ 	.byte	0x04, 0x37
        /*0002*/ 	.short	(.L_7 - .L_6)
.L_6:
        /*0004*/ 	.word	0x00000082


	//----- nvinfo : EIATTR_KPARAM_INFO
	.align		4
.L_7:
        /*0008*/ 	.byte	0x04, 0x17
        /*000a*/ 	.short	(.L_9 - .L_8)
.L_8:
        /*000c*/ 	.word	0x00000000
        /*0010*/ 	.short	0x0002
        /*0012*/ 	.short	0x0010
        /*0014*/ 	.byte	0x00, 0xf5, 0x21, 0x00


	//----- nvinfo : EIATTR_KPARAM_INFO
	.align		4
.L_9:
        /*0018*/ 	.byte	0x04, 0x17
        /*001a*/ 	.short	(.L_11 - .L_10)
.L_10:
        /*001c*/ 	.word	0x00000000
        /*0020*/ 	.short	0x0001
        /*0022*/ 	.short	0x0008
        /*0024*/ 	.byte	0x00, 0xf5, 0x21, 0x00


	//----- nvinfo : EIATTR_KPARAM_INFO
	.align		4
.L_11:
        /*0028*/ 	.byte	0x04, 0x17
        /*002a*/ 	.short	(.L_13 - .L_12)
.L_12:
        /*002c*/ 	.word	0x00000000
        /*0030*/ 	.short	0x0000
        /*0032*/ 	.short	0x0000
        /*0034*/ 	.byte	0x00, 0xf5, 0x21, 0x00


	//----- nvinfo : EIATTR_SPARSE_MMA_MASK
	.align		4
.L_13:
        /*0038*/ 	.byte	0x03, 0x50
        /*003a*/ 	.short	0x0000


	//----- nvinfo : EIATTR_MAXREG_COUNT
	.align		4
        /*003c*/ 	.byte	0x03, 0x1b
        /*003e*/ 	.short	0x00ff


	//----- nvinfo : EIATTR_NUM_BARRIERS
	.align		4
        /*0040*/ 	.byte	0x02, 0x4c
        /*0042*/ 	.byte	0x01
	.zero		1


	//----- nvinfo : EIATTR_MERCURY_ISA_VERSION
	.align		4
        /*0044*/ 	.byte	0x03, 0x5f
        /*0046*/ 	.short	0x0101


	//----- nvinfo : EIATTR_VRC_CTA_INIT_COUNT
	.align		4
        /*0048*/ 	.byte	0x02, 0x4a
	.zero		1
	.zero		1


	//----- nvinfo : EIATTR_EXIT_INSTR_OFFSETS
	.align		4
        /*004c*/ 	.byte	0x04, 0x1c
        /*004e*/ 	.short	(.L_15 - .L_14)


	//   ....[0]....
.L_14:
        /*0050*/ 	.word	0x000002b0


	//----- nvinfo : EIATTR_CBANK_PARAM_SIZE
	.align		4
.L_15:
        /*0054*/ 	.byte	0x03, 0x19
        /*0056*/ 	.short	0x0018


	//----- nvinfo : EIATTR_PARAM_CBANK
	.align		4
        /*0058*/ 	.byte	0x04, 0x0a
        /*005a*/ 	.short	(.L_17 - .L_16)
	.align		4
.L_16:
        /*005c*/ 	.word	index@(.nv.constant0._Z4mmulPfS_S_)
        /*0060*/ 	.short	0x0380
        /*0062*/ 	.short	0x0018


	//----- nvinfo : EIATTR_SW_WAR
	.align		4
.L_17:
        /*0064*/ 	.byte	0x04, 0x36
        /*0066*/ 	.short	(.L_19 - .L_18)
.L_18:
        /*0068*/ 	.word	0x00000008
.L_19:


//--------------------- .nv.callgraph             --------------------------
	.section	.nv.callgraph,"",@"SHT_CUDA_CALLGRAPH"
	.align	4
	.sectionentsize	8
	.align		4
        /*0000*/ 	.word	0x00000000
	.align		4
        /*0004*/ 	.word	0xffffffff
	.align		4
        /*0008*/ 	.word	0x00000000
	.align		4
        /*000c*/ 	.word	0xfffffffe
	.align		4
        /*0010*/ 	.word	0x00000000
	.align		4
        /*0014*/ 	.word	0xfffffffd
	.align		4
        /*0018*/ 	.word	0x00000000
	.align		4
        /*001c*/ 	.word	0xfffffffc


//--------------------- .text._Z4mmulPfS_S_       --------------------------
	.section	.text._Z4mmulPfS_S_,"ax",@progbits
	.align	128
        .global         _Z4mmulPfS_S_
        .type           _Z4mmulPfS_S_,@function
        .size           _Z4mmulPfS_S_,(.L_x_3 - _Z4mmulPfS_S_)
        .other          _Z4mmulPfS_S_,@"STO_CUDA_ENTRY STV_DEFAULT"
_Z4mmulPfS_S_:
.text._Z4mmulPfS_S_:
[----:B------:R-:W-:Y:S01]  /*0000*/  LDC R1, c[0x0][0x37c] ;  /* 0x0000df00ff017b82 */ /* 0x000fe20000000800 */
[----:B------:R-:W0:Y:S07]  /*0010*/  S2R R6, SR_CTAID.X ;  /* 0x0000000000067919 */ /* 0x000e2e0000002500 */
[----:B------:R-:W1:Y:S01]  /*0020*/  LDC.64 R2, c[0x0][0x380] ;  /* 0x0000e000ff027b82 */ /* 0x000e620000000a00 */
[----:B------:R-:W2:Y:S01]  /*0030*/  LDCU.64 UR6, c[0x0][0x358] ;  /* 0x00006b00ff0677ac */ /* 0x000ea20008000a00 */
[----:B------:R-:W0:Y:S01]  /*0040*/  S2R R8, SR_TID.X ;  /* 0x0000000000087919 */ /* 0x000e220000002100 */
[----:B------:R-:W3:Y:S05]  /*0050*/  S2R R11, SR_CTAID.Y ;  /* 0x00000000000b7919 */ /* 0x000eea0000002600 */
[----:B------:R-:W4:Y:S01]  /*0060*/  LDC.64 R4, c[0x0][0x388] ;  /* 0x0000e200ff047b82 */ /* 0x000f220000000a00 */
[----:B0-----:R-:W-:-:S02]  /*0070*/  LEA R7, R6, R8, 0x2 ;  /* 0x0000000806077211 */ /* 0x001fc400078e10ff */
[----:B---3--:R-:W-:-:S03]  /*0080*/  LEA R9, R8, R11, 0x2 ;  /* 0x0000000b08097211 */ /* 0x008fc600078e10ff */
[----:B-1----:R-:W-:-:S04]  /*0090*/  IMAD.WIDE.U32 R2, R7, 0x4, R2 ;  /* 0x0000000407027825 */ /* 0x002fc800078e0002 */
[----:B----4-:R-:W-:Y:S02]  /*00a0*/  IMAD.WIDE.U32 R4, R9, 0x4, R4 ;  /* 0x0000000409047825 */ /* 0x010fe400078e0004 */
[----:B--2---:R-:W2:Y:S04]  /*00b0*/  LDG.E R2, desc[UR6][R2.64] ;  /* 0x0000000602027981 */ /* 0x004ea8000c1e1900 */
[----:B------:R-:W2:Y:S01]  /*00c0*/  LDG.E R5, desc[UR6][R4.64] ;  /* 0x0000000604057981 */ /* 0x000ea2000c1e1900 */
[----:B------:R-:W0:Y:S01]  /*00d0*/  S2UR UR5, SR_CgaCtaId ;  /* 0x00000000000579c3 */ /* 0x000e220000008800 */
[----:B------:R-:W-:Y:S01]  /*00e0*/  UMOV UR4, 0x400 ;  /* 0x0000040000047882 */ /* 0x000fe20000000000 */
[----:B------:R-:W1:Y:S02]  /*00f0*/  LDCU UR8, c[0x0][0x360] ;  /* 0x00006c00ff0877ac */ /* 0x000e640008000800 */
[----:B-1----:R-:W-:-:S02]  /*0100*/  UISETP.GE.U32.AND UP0, UPT, UR8, 0x2, UPT ;  /* 0x000000020800788c */ /* 0x002fc4000bf06070 */
[----:B0-----:R-:W-:-:S06]  /*0110*/  ULEA UR4, UR5, UR4, 0x18 ;  /* 0x0000000405047291 */ /* 0x001fcc000f8ec0ff */
[----:B------:R-:W-:Y:S01]  /*0120*/  LEA R7, R8, UR4, 0x2 ;  /* 0x0000000408077c11 */ /* 0x000fe2000f8e10ff */
[----:B--2---:R-:W-:-:S05]  /*0130*/  FMUL R0, R2, R5 ;  /* 0x0000000502007220 */ /* 0x004fca0000400000 */
[----:B------:R0:W-:Y:S01]  /*0140*/  STS [R7], R0 ;  /* 0x0000000007007388 */ /* 0x0001e20000000800 */
[----:B------:R-:W-:Y:S06]  /*0150*/  BAR.SYNC.DEFER_BLOCKING 0x0 ;  /* 0x0000000000007b1d */ /* 0x000fec0000010000 */
[----:B------:R-:W-:Y:S05]  /*0160*/  BRA.U !UP0, `(.L_x_0) ;  /* 0x0000000108307547 */ /* 0x000fea000b800000 */
[----:B0-----:R-:W-:-:S07]  /*0170*/  MOV R0, UR8 ;  /* 0x0000000800007c02 */ /* 0x001fce0008000f00 */
.L_x_1:
[----:B------:R-:W-:-:S04]  /*0180*/  SHF.R.U32.HI R5, RZ, 0x1, R0 ;  /* 0x00000001ff057819 */ /* 0x000fc80000011600 */
[----:B------:R-:W-:-:S13]  /*0190*/  ISETP.GE.U32.AND P0, PT, R8, R5, PT ;  /* 0x000000050800720c */ /* 0x000fda0003f06070 */
[----:B------:R-:W-:Y:S01]  /*01a0*/  @!P0 IMAD R2, R5, 0x4, R7 ;  /* 0x0000000405028824 */ /* 0x000fe200078e0207 */
[----:B------:R-:W-:Y:S05]  /*01b0*/  @!P0 LDS R3, [R7] ;  /* 0x0000000007038984 */ /* 0x000fea0000000800 */
[----:B------:R-:W0:Y:S02]  /*01c0*/  @!P0 LDS R2, [R2] ;  /* 0x0000000002028984 */ /* 0x000e240000000800 */
[----:B0-----:R-:W-:-:S05]  /*01d0*/  @!P0 FADD R4, R2, R3 ;  /* 0x0000000302048221 */ /* 0x001fca0000000000 */
[----:B------:R1:W-:Y:S01]  /*01e0*/  @!P0 STS [R7], R4 ;  /* 0x0000000407008388 */ /* 0x0003e20000000800 */
[----:B------:R-:W-:Y:S01]  /*01f0*/  BAR.SYNC.DEFER_BLOCKING 0x0 ;  /* 0x0000000000007b1d */ /* 0x000fe20000010000 */
[----:B------:R-:W-:Y:S02]  /*0200*/  ISETP.GT.U32.AND P0, PT, R0, 0x3, PT ;  /* 0x000000030000780c */ /* 0x000fe40003f04070 */
[----:B------:R-:W-:-:S11]  /*0210*/  MOV R0, R5 ;  /* 0x0000000500007202 */ /* 0x000fd60000000f00 */
[----:B-1----:R-:W-:Y:S05]  /*0220*/  @P0 BRA `(.L_x_1) ;  /* 0xfffffffc00d40947 */ /* 0x002fea000383ffff */
.L_x_0:
[----:B------:R-:W1:Y:S01]  /*0230*/  S2UR UR5, SR_CgaCtaId ;  /* 0x00000000000579c3 */ /* 0x000e620000008800 */
[----:B------:R-:W-:Y:S01]  /*0240*/  UMOV UR4, 0x400 ;  /* 0x0000040000047882 */ /* 0x000fe20000000000 */
[----:B0-----:R-:W-:-:S06]  /*0250*/  IMAD R7, R6, 0x4, R11 ;  /* 0x0000000406077824 */ /* 0x001fcc00078e020b */
[----:B------:R-:W0:Y:S01]  /*0260*/  LDC.64 R2, c[0x0][0x390] ;  /* 0x0000e400ff027b82 */ /* 0x000e220000000a00 */
[----:B-1----:R-:W-:Y:S01]  /*0270*/  ULEA UR4, UR5, UR4, 0x18 ;  /* 0x0000000405047291 */ /* 0x002fe2000f8ec0ff */
[----:B0-----:R-:W-:-:S08]  /*0280*/  IMAD.WIDE.U32 R2, R7, 0x4, R2 ;  /* 0x0000000407027825 */ /* 0x001fd000078e0002 */
[----:B------:R-:W0:Y:S04]  /*0290*/  LDS R5, [UR4] ;  /* 0x00000004ff057984 */ /* 0x000e280008000800 */
[----:B0-----:R-:W-:Y:S01]  /*02a0*/  STG.E desc[UR6][R2.64], R5 ;  /* 0x0000000502007986 */ /* 0x001fe2000c101906 */
[----:B------:R-:W-:Y:S05]  /*02b0*/  EXIT ;  /* 0x000000000000794d */ /* 0x000fea0003800000 */
.L_x_2:
[----:B------:R-:W-:-:S00]  /*02c0*/  BRA `(.L_x_2) ;  /* 0xfffffffc00fc7947 */ /* 0x000fc0000383ffff */
[----:B------:R-:W-:-:S00]  /*02d0*/  NOP ;  /* 0x0000000000007918 */ /* 0x000fc00000000000 */
        /* <DEDUP_REMOVED lines=10> */
.L_x_3:


//--------------------- .nv.shared._Z4mmulPfS_S_  --------------------------
	.section	.nv.shared._Z4mmulPfS_S_,"aw",@nobits
	.sectionflags	@""
	.align	4
.nv.shared._Z4mmulPfS_S_:
	.zero		1040


//--------------------- .nv.shared.reserved.0     --------------------------
	.section	.nv.shared.reserved.0,"aw",@nobits
	.weak		__nv_reservedSMEM_offset_0_alias
	.size		__nv_reservedSMEM_offset_0_alias, 0, 64
	.other		__nv_reservedSMEM_offset_0_alias,@"STO_CUDA_RESERVED_SHARED STV_DEFAULT"
__nv_reservedSMEM_offset_0_alias:
	.zero		0
	.zero		64


//--------------------- .nv.constant0._Z4mmulPfS_S_ --------------------------
	.section	.nv.constant0._Z4mmulPfS_S_,"a",@progbits
	.sectionflags	@""
	.align	4
.nv.constant0._Z4mmulPfS_S_:
	.zero		920


//--------------------- SYMBOLS --------------------------

	.type		.nv.reservedSmem.offset0,@object
	.size		.nv.reservedSmem.offset0,0x4
	.type		.nv.reservedSmem.cap,@object
	.size		.nv.reservedSmem.cap,0x4
